	.headerflags	@"EF_CUDA_TEXMODE_UNIFIED EF_CUDA_64BIT_ADDRESS EF_CUDA_SM86 EF_CUDA_VIRTUAL_SM(EF_CUDA_SM86)"
	.elftype	@"ET_EXEC"


//--------------------- .nv.info                  --------------------------
	.section	.nv.info,"",@"SHT_CUDA_INFO"
	.align	4


	//----- nvinfo : EIATTR_REGCOUNT
	.align		4
        /*0000*/ 	.byte	0x04, 0x2f
        /*0002*/ 	.short	(.L_2 - .L_1)
	.align		4
.L_1:
        /*0004*/ 	.word	index@(triton_per_fused_add_mean_mul_pow_rsqrt_0)
        /*0008*/ 	.word	0x00000015


	//----- nvinfo : EIATTR_FRAME_SIZE
	.align		4
.L_2:
        /*000c*/ 	.byte	0x04, 0x11
        /*000e*/ 	.short	(.L_4 - .L_3)
	.align		4
.L_3:
        /*0010*/ 	.word	index@(triton_per_fused_add_mean_mul_pow_rsqrt_0)
        /*0014*/ 	.word	0x00000000


	//----- nvinfo : EIATTR_MIN_STACK_SIZE
	.align		4
.L_4:
        /*0018*/ 	.byte	0x04, 0x12
        /*001a*/ 	.short	(.L_6 - .L_5)
	.align		4
.L_5:
        /*001c*/ 	.word	index@(triton_per_fused_add_mean_mul_pow_rsqrt_0)
        /*0020*/ 	.word	0x00000000
.L_6:


//--------------------- .nv.info.triton_per_fused_add_mean_mul_pow_rsqrt_0 --------------------------
	.section	.nv.info.triton_per_fused_add_mean_mul_pow_rsqrt_0,"",@"SHT_CUDA_INFO"
	.sectionflags	@""
	.align	4


	//----- nvinfo : EIATTR_CUDA_API_VERSION
	.align		4
        /*0000*/ 	.byte	0x04, 0x37
        /*0002*/ 	.short	(.L_8 - .L_7)
.L_7:
        /*0004*/ 	.word	0x00000080


	//----- nvinfo : EIATTR_SW2861232_WAR
	.align		4
.L_8:
        /*0008*/ 	.byte	0x01, 0x35
	.zero		2


	//----- nvinfo : EIATTR_PARAM_CBANK
	.align		4
        /*000c*/ 	.byte	0x04, 0x0a
        /*000e*/ 	.short	(.L_10 - .L_9)
	.align		4
.L_9:
        /*0010*/ 	.word	index@(.nv.constant0.triton_per_fused_add_mean_mul_pow_rsqrt_0)
        /*0014*/ 	.short	0x0160
        /*0016*/ 	.short	0x0030


	//----- nvinfo : EIATTR_CBANK_PARAM_SIZE
	.align		4
.L_10:
        /*0018*/ 	.byte	0x03, 0x19
        /*001a*/ 	.short	0x0030


	//----- nvinfo : EIATTR_KPARAM_INFO
	.align		4
        /*001c*/ 	.byte	0x04, 0x17
        /*001e*/ 	.short	(.L_12 - .L_11)
.L_11:
        /*0020*/ 	.word	0x00000000
        /*0024*/ 	.short	0x0006
        /*0026*/ 	.short	0x0028
        /*0028*/ 	.byte	0x00, 0xf4, 0x21, 0x00


	//----- nvinfo : EIATTR_KPARAM_INFO
	.align		4
.L_12:
        /*002c*/ 	.byte	0x04, 0x17
        /*002e*/ 	.short	(.L_14 - .L_13)
.L_13:
        /*0030*/ 	.word	0x00000000
        /*0034*/ 	.short	0x0005
        /*0036*/ 	.short	0x0024
        /*0038*/ 	.byte	0x00, 0xf0, 0x11, 0x00


	//----- nvinfo : EIATTR_KPARAM_INFO
	.align		4
.L_14:
        /*003c*/ 	.byte	0x04, 0x17
        /*003e*/ 	.short	(.L_16 - .L_15)
.L_15:
        /*0040*/ 	.word	0x00000000
        /*0044*/ 	.short	0x0004
        /*0046*/ 	.short	0x0020
        /*0048*/ 	.byte	0x00, 0xf0, 0x11, 0x00


	//----- nvinfo : EIATTR_KPARAM_INFO
	.align		4
.L_16:
        /*004c*/ 	.byte	0x04, 0x17
        /*004e*/ 	.short	(.L_18 - .L_17)
.L_17:
        /*0050*/ 	.word	0x00000000
        /*0054*/ 	.short	0x0003
        /*0056*/ 	.short	0x0018
        /*0058*/ 	.byte	0x00, 0xf4, 0x21, 0x00


	//----- nvinfo : EIATTR_KPARAM_INFO
	.align		4
.L_18:
        /*005c*/ 	.byte	0x04, 0x17
        /*005e*/ 	.short	(.L_20 - .L_19)
.L_19:
        /*0060*/ 	.word	0x00000000
        /*0064*/ 	.short	0x0002
        /*0066*/ 	.short	0x0010
        /*0068*/ 	.byte	0x00, 0xf4, 0x21, 0x00


	//----- nvinfo : EIATTR_KPARAM_INFO
	.align		4
.L_20:
        /*006c*/ 	.byte	0x04, 0x17
        /*006e*/ 	.short	(.L_22 - .L_21)
.L_21:
        /*0070*/ 	.word	0x00000000
        /*0074*/ 	.short	0x0001
        /*0076*/ 	.short	0x0008
        /*0078*/ 	.byte	0x00, 0xf4, 0x21, 0x00


	//----- nvinfo : EIATTR_KPARAM_INFO
	.align		4
.L_22:
        /*007c*/ 	.byte	0x04, 0x17
        /*007e*/ 	.short	(.L_24 - .L_23)
.L_23:
        /*0080*/ 	.word	0x00000000
        /*0084*/ 	.short	0x0000
        /*0086*/ 	.short	0x0000
        /*0088*/ 	.byte	0x00, 0xf4, 0x21, 0x00


	//----- nvinfo : EIATTR_MAXREG_COUNT
	.align		4
.L_24:
        /*008c*/ 	.byte	0x03, 0x1b
        /*008e*/ 	.short	0x00ff


	//----- nvinfo : EIATTR_COOP_GROUP_MASK_REGIDS
	.align		4
        /*0090*/ 	.byte	0x04, 0x29
        /*0092*/ 	.short	(.L_26 - .L_25)


	//   ....[0]....
.L_25:
        /*0094*/ 	.word	0xffffffff


	//   ....[1]....
        /*0098*/ 	.word	0xffffffff


	//   ....[2]....
        /*009c*/ 	.word	0xffffffff


	//   ....[3]....
        /*00a0*/ 	.word	0xffffffff


	//   ....[4]....
        /*00a4*/ 	.word	0xffffffff


	//   ....[5]....
        /*00a8*/ 	.word	0xffffffff


	//   ....[6]....
        /*00ac*/ 	.word	0xffffffff


	//----- nvinfo : EIATTR_COOP_GROUP_INSTR_OFFSETS
	.align		4
.L_26:
        /*00b0*/ 	.byte	0x04, 0x28
        /*00b2*/ 	.short	(.L_28 - .L_27)


	//   ....[0]....
.L_27:
        /*00b4*/ 	.word	0x00000180


	//   ....[1]....
        /*00b8*/ 	.word	0x000001a0


	//   ....[2]....
        /*00bc*/ 	.word	0x000001e0


	//   ....[3]....
        /*00c0*/ 	.word	0x00000200


	//   ....[4]....
        /*00c4*/ 	.word	0x00000220


	//   ....[5]....
        /*00c8*/ 	.word	0x00000290


	//   ....[6]....
        /*00cc*/ 	.word	0x000002c0


	//----- nvinfo : EIATTR_EXIT_INSTR_OFFSETS
	.align		4
.L_28:
        /*00d0*/ 	.byte	0x04, 0x1c
        /*00d2*/ 	.short	(.L_30 - .L_29)


	//   ....[0]....
.L_29:
        /*00d4*/ 	.word	0x000003f0


	//----- nvinfo : EIATTR_REQNTID
	.align		4
.L_30:
        /*00d8*/ 	.byte	0x04, 0x10
        /*00da*/ 	.short	(.L_32 - .L_31)
.L_31:
        /*00dc*/ 	.word	0x00000080
        /*00e0*/ 	.word	0x00000001
        /*00e4*/ 	.word	0x00000001
.L_32:


//--------------------- .nv.callgraph             --------------------------
	.section	.nv.callgraph,"",@"SHT_CUDA_CALLGRAPH"
	.align	4
	.sectionentsize	8
	.align		4
        /*0000*/ 	.word	0x00000000
	.align		4
        /*0004*/ 	.word	0xffffffff
	.align		4
        /*0008*/ 	.word	0x00000000
	.align		4
        /*000c*/ 	.word	0xfffffffe
	.align		4
        /*0010*/ 	.word	0x00000000
	.align		4
        /*0014*/ 	.word	0xfffffffd
	.align		4
        /*0018*/ 	.word	0x00000000
	.align		4
        /*001c*/ 	.word	0xfffffffc


//--------------------- .nv.rel.action            --------------------------
	.section	.nv.rel.action,"",@"SHT_CUDA_RELOCINFO"
	.align	8
	.sectionentsize	8
        /*0000*/ 	.byte	0x73, 0x00, 0x00, 0x00, 0x00, 0x00, 0x00, 0x00, 0x00, 0x00, 0x00, 0x11, 0x25, 0x00, 0x05, 0x36


//--------------------- .nv.constant4             --------------------------
	.section	.nv.constant4,"a",@progbits
	.align	8
	.align		8
.nv.constant4:
        /*0000*/ 	.dword	_$_str


//--------------------- .nv.constant0.triton_per_fused_add_mean_mul_pow_rsqrt_0 --------------------------
	.section	.nv.constant0.triton_per_fused_add_mean_mul_pow_rsqrt_0,"a",@progbits
	.sectionflags	@""
	.align	4
.nv.constant0.triton_per_fused_add_mean_mul_pow_rsqrt_0:
	.zero		400


//--------------------- .text.triton_per_fused_add_mean_mul_pow_rsqrt_0 --------------------------
	.section	.text.triton_per_fused_add_mean_mul_pow_rsqrt_0,"ax",@progbits
	.sectionflags	@"SHF_BARRIERS=1"
	.sectioninfo	@"SHI_REGISTERS=21"
	.align	128
        .global         triton_per_fused_add_mean_mul_pow_rsqrt_0
        .type           triton_per_fused_add_mean_mul_pow_rsqrt_0,@function
        .size           triton_per_fused_add_mean_mul_pow_rsqrt_0,(.L_x_1 - triton_per_fused_add_mean_mul_pow_rsqrt_0)
        .other          triton_per_fused_add_mean_mul_pow_rsqrt_0,@"STO_CUDA_ENTRY STV_DEFAULT"
triton_per_fused_add_mean_mul_pow_rsqrt_0:
.text.triton_per_fused_add_mean_mul_pow_rsqrt_0:
[----:B------:R-:W-:Y:S02]  /*0000*/  MOV R1, c[0x0][0x28] ;  /* 0x00000a0000017a02 */ /* 0x000fe40000000f00 */
[----:B------:R-:W0:Y:S01]  /*0010*/  S2R R0, SR_TID.X ;  /* 0x0000000000007919 */ /* 0x000e220000002100 */
[----:B------:R-:W-:-:S03]  /*0020*/  ULDC.64 UR4, c[0x0][0x118] ;  /* 0x0000460000047ab9 */ /* 0x000fc60000000a00 */
[----:B------:R-:W1:Y:S01]  /*0030*/  S2R R5, SR_CTAID.X ;  /* 0x0000000000057919 */ /* 0x000e620000002500 */
[----:B0-----:R-:W-:-:S04]  /*0040*/  SHF.L.U32 R3, R0, 0x2, RZ ;  /* 0x0000000200037819 */ /* 0x001fc800000006ff */
[----:B------:R-:W-:Y:S02]  /*0050*/  LOP3.LUT R16, R3, 0x1fc, RZ, 0xc0, !PT ;  /* 0x000001fc03107812 */ /* 0x000fe400078ec0ff */
[----:B------:R-:W-:Y:S02]  /*0060*/  MOV R3, 0x4 ;  /* 0x0000000400037802 */ /* 0x000fe40000000f00 */
[----:B-1----:R-:W-:-:S05]  /*0070*/  LEA R12, R5, R16, 0x9 ;  /* 0x00000010050c7211 */ /* 0x002fca00078e48ff */
[----:B------:R-:W-:-:S04]  /*0080*/  IMAD.WIDE R4, R12, R3, c[0x0][0x168] ;  /* 0x00005a000c047625 */ /* 0x000fc800078e0203 */
[----:B------:R-:W-:Y:S02]  /*0090*/  IMAD.WIDE R14, R12, R3, c[0x0][0x160] ;  /* 0x000058000c0e7625 */ /* 0x000fe400078e0203 */
[----:B------:R-:W2:Y:S04]  /*00a0*/  LDG.E.128 R4, [R4.64] ;  /* 0x0000000404047981 */ /* 0x000ea8000c1e1d00 */
[----:B------:R-:W2:Y:S01]  /*00b0*/  LDG.E.128 R8, [R14.64] ;  /* 0x000000040e087981 */ /* 0x000ea2000c1e1d00 */
[----:B------:R-:W-:Y:S02]  /*00c0*/  UMOV UR6, 0x0 ;  /* 0x0000000000067882 */ /* 0x000fe40000000000 */
[----:B------:R-:W-:Y:S01]  /*00d0*/  UMOV UR7, 0x14f00000 ;  /* 0x14f0000000077882 */ /* 0x000fe20000000000 */
[----:B------:R-:W-:-:S02]  /*00e0*/  LOP3.LUT P0, RZ, R0, 0x1f, RZ, 0xc0, !PT ;  /* 0x0000001f00ff7812 */ /* 0x000fc4000780c0ff */
[----:B------:R-:W-:Y:S01]  /*00f0*/  ISETP.GE.U32.AND P1, PT, R0, 0x4, PT ;  /* 0x000000040000780c */ /* 0x000fe20003f26070 */
[----:B--2---:R-:W-:Y:S01]  /*0100*/  FADD R9, R9, R5 ;  /* 0x0000000509097221 */ /* 0x004fe20000000000 */
[----:B------:R-:W-:-:S03]  /*0110*/  FADD R8, R8, R4 ;  /* 0x0000000408087221 */ /* 0x000fc60000000000 */
[----:B------:R-:W-:Y:S01]  /*0120*/  FMUL R13, R9, R9 ;  /* 0x00000009090d7220 */ /* 0x000fe20000400000 */
[----:B------:R-:W-:-:S03]  /*0130*/  FADD R10, R10, R6 ;  /* 0x000000060a0a7221 */ /* 0x000fc60000000000 */
[----:B------:R-:W-:Y:S01]  /*0140*/  FFMA R13, R8, R8, R13 ;  /* 0x00000008080d7223 */ /* 0x000fe2000000000d */
[----:B------:R-:W-:-:S03]  /*0150*/  FADD R11, R11, R7 ;  /* 0x000000070b0b7221 */ /* 0x000fc60000000000 */
[----:B------:R-:W-:-:S04]  /*0160*/  FFMA R6, R10, R10, R13 ;  /* 0x0000000a0a067223 */ /* 0x000fc8000000000d */
[----:B------:R-:W-:-:S05]  /*0170*/  FFMA R13, R11, R11, R6 ;  /* 0x0000000b0b0d7223 */ /* 0x000fca0000000006 */
[----:B------:R-:W0:Y:S02]  /*0180*/  SHFL.BFLY PT, R18, R13, 0x10, 0x1f ;  /* 0x0e001f000d127f89 */ /* 0x000e2400000e0000 */
[----:B0-----:R-:W-:-:S05]  /*0190*/  FADD R18, R13, R18 ;  /* 0x000000120d127221 */ /* 0x001fca0000000000 */
[----:B------:R-:W0:Y:S01]  /*01a0*/  SHFL.BFLY PT, R15, R18, 0x8, 0x1f ;  /* 0x0d001f00120f7f89 */ /* 0x000e2200000e0000 */
[----:B------:R-:W-:-:S06]  /*01b0*/  IMAD.WIDE.U32 R6, R16, R3, c[0x0][0x170] ;  /* 0x00005c0010067625 */ /* 0x000fcc00078e0003 */
[----:B------:R-:W2:Y:S01]  /*01c0*/  LDG.E.EL.128 R4, desc[UR6][R6.64] ;  /* 0x0000000606047981 */ /* 0x000ea2200c2e1d00 */
[----:B0-----:R-:W-:-:S05]  /*01d0*/  FADD R15, R18, R15 ;  /* 0x0000000f120f7221 */ /* 0x001fca0000000000 */
[----:B------:R-:W0:Y:S02]  /*01e0*/  SHFL.BFLY PT, R14, R15, 0x4, 0x1f ;  /* 0x0c801f000f0e7f89 */ /* 0x000e2400000e0000 */
[----:B0-----:R-:W-:-:S05]  /*01f0*/  FADD R14, R15, R14 ;  /* 0x0000000e0f0e7221 */ /* 0x001fca0000000000 */
[----:B------:R-:W0:Y:S02]  /*0200*/  SHFL.BFLY PT, R17, R14, 0x2, 0x1f ;  /* 0x0c401f000e117f89 */ /* 0x000e2400000e0000 */
[----:B0-----:R-:W-:-:S05]  /*0210*/  FADD R17, R14, R17 ;  /* 0x000000110e117221 */ /* 0x001fca0000000000 */
[----:B------:R-:W0:Y:S01]  /*0220*/  SHFL.BFLY PT, R16, R17, 0x1, 0x1f ;  /* 0x0c201f0011107f89 */ /* 0x000e2200000e0000 */
[----:B------:R-:W-:-:S04]  /*0230*/  SHF.R.U32.HI R13, RZ, 0x3, R0 ;  /* 0x00000003ff0d7819 */ /* 0x000fc80000011600 */
[----:B------:R-:W-:Y:S01]  /*0240*/  LOP3.LUT R13, R13, 0xc, RZ, 0xc0, !PT ;  /* 0x0000000c0d0d7812 */ /* 0x000fe200078ec0ff */
[----:B0-----:R-:W-:-:S05]  /*0250*/  FADD R16, R17, R16 ;  /* 0x0000001011107221 */ /* 0x001fca0000000000 */
[----:B------:R-:W-:Y:S04]  /*0260*/  @!P0 STS [R13], R16 ;  /* 0x000000100d008388 */ /* 0x000fe80000000800 */
[----:B------:R-:W-:Y:S06]  /*0270*/  BAR.SYNC.DEFER_BLOCKING 0x0 ;  /* 0x0000000000007b1d */ /* 0x000fec0000010000 */
[----:B------:R-:W0:Y:S04]  /*0280*/  @!P1 LDS R2, [R0.X4] ;  /* 0x0000000000029984 */ /* 0x000e280000004800 */
[----:B0-----:R-:W0:Y:S01]  /*0290*/  SHFL.BFLY PT, R15, R2, 0x2, 0x1f ;  /* 0x0c401f00020f7f89 */ /* 0x001e2200000e0000 */
[----:B------:R-:W-:Y:S01]  /*02a0*/  ISETP.NE.AND P0, PT, R0, RZ, PT ;  /* 0x000000ff0000720c */ /* 0x000fe20003f05270 */
[----:B0-----:R-:W-:-:S05]  /*02b0*/  FADD R15, R2, R15 ;  /* 0x0000000f020f7221 */ /* 0x001fca0000000000 */
[----:B------:R-:W0:Y:S02]  /*02c0*/  SHFL.BFLY PT, R14, R15, 0x1, 0x1f ;  /* 0x0c201f000f0e7f89 */ /* 0x000e2400000e0000 */
[----:B0-----:R-:W-:-:S05]  /*02d0*/  FADD R17, R15, R14 ;  /* 0x0000000e0f117221 */ /* 0x001fca0000000000 */
[----:B------:R-:W-:Y:S04]  /*02e0*/  @!P0 STS [R0.X4], R17 ;  /* 0x0000001100008388 */ /* 0x000fe80000004800 */
[----:B------:R-:W-:Y:S06]  /*02f0*/  BAR.SYNC.DEFER_BLOCKING 0x0 ;  /* 0x0000000000007b1d */ /* 0x000fec0000010000 */
[----:B------:R-:W0:Y:S01]  /*0300*/  LDS R14, [RZ] ;  /* 0x00000000ff0e7984 */ /* 0x000e220000000800 */
[----:B------:R-:W-:Y:S01]  /*0310*/  MOV R13, 0x3b000000 ;  /* 0x3b000000000d7802 */ /* 0x000fe20000000f00 */
[----:B0-----:R-:W-:-:S04]  /*0320*/  FADD R14, RZ, R14 ;  /* 0x0000000eff0e7221 */ /* 0x001fc80000000000 */
[----:B------:R-:W-:-:S06]  /*0330*/  FFMA R14, R14, R13, 9.9999999747524270788e-07 ;  /* 0x358637bd0e0e7423 */ /* 0x000fcc000000000d */
[----:B------:R-:W0:Y:S02]  /*0340*/  MUFU.RSQ R14, R14 ;  /* 0x0000000e000e7308 */ /* 0x000e240000001400 */
[-C--:B0-----:R-:W-:Y:S01]  /*0350*/  FMUL R13, R8, R14.reuse ;  /* 0x0000000e080d7220 */ /* 0x081fe20000400000 */
[-C--:B------:R-:W-:Y:S01]  /*0360*/  FMUL R2, R9, R14.reuse ;  /* 0x0000000e09027220 */ /* 0x080fe20000400000 */
[-C--:B------:R-:W-:Y:S01]  /*0370*/  FMUL R9, R10, R14.reuse ;  /* 0x0000000e0a097220 */ /* 0x080fe20000400000 */
[----:B------:R-:W-:Y:S01]  /*0380*/  FMUL R8, R11, R14 ;  /* 0x0000000e0b087220 */ /* 0x000fe20000400000 */
[----:B--2---:R-:W-:Y:S01]  /*0390*/  FMUL R4, R4, R13 ;  /* 0x0000000d04047220 */ /* 0x004fe20000400000 */
[----:B------:R-:W-:Y:S01]  /*03a0*/  FMUL R5, R5, R2 ;  /* 0x0000000205057220 */ /* 0x000fe20000400000 */
[----:B------:R-:W-:Y:S01]  /*03b0*/  FMUL R6, R6, R9 ;  /* 0x0000000906067220 */ /* 0x000fe20000400000 */
[----:B------:R-:W-:Y:S01]  /*03c0*/  FMUL R7, R7, R8 ;  /* 0x0000000807077220 */ /* 0x000fe20000400000 */
[----:B------:R-:W-:-:S05]  /*03d0*/  IMAD.WIDE R12, R12, R3, c[0x0][0x178] ;  /* 0x00005e000c0c7625 */ /* 0x000fca00078e0203 */
[----:B------:R-:W-:Y:S01]  /*03e0*/  STG.E.128 [R12.64], R4 ;  /* 0x000000040c007986 */ /* 0x000fe2000c101d04 */
[----:B------:R-:W-:Y:S05]  /*03f0*/  EXIT ;  /* 0x000000000000794d */ /* 0x000fea0003800000 */
.L_x_0:
[----:B------:R-:W-:-:S00]  /*0400*/  BRA `(.L_x_0) ;  /* 0xfffffff000007947 */ /* 0x000fc0000383ffff */
[----:B------:R-:W-:-:S00]  /*0410*/  NOP ;  /* 0x0000000000007918 */ /* 0x000fc00000000000 */
        /* <DEDUP_REMOVED lines=14> */
.L_x_1:


//--------------------- .nv.global.init           --------------------------
	.section	.nv.global.init,"aw",@progbits
.nv.global.init:
	.type		_$_str,@object
	.size		_$_str,(.L_0 - _$_str)
_$_str:
        /*0000*/ 	.byte	0x5f, 0x5f, 0x43, 0x55, 0x44, 0x41, 0x5f, 0x46, 0x54, 0x5a, 0x00
.L_0:


//--------------------- .nv.shared.triton_per_fused_add_mean_mul_pow_rsqrt_0 --------------------------
	.section	.nv.shared.triton_per_fused_add_mean_mul_pow_rsqrt_0,"aw",@nobits
	.sectionflags	@""
	.align	16
